	.headerflags	@"EF_CUDA_TEXMODE_UNIFIED EF_CUDA_64BIT_ADDRESS EF_CUDA_ACCELERATORS EF_CUDA_SM90 EF_CUDA_VIRTUAL_SM(EF_CUDA_SM90)"
	.elftype	@"ET_EXEC"


//--------------------- .nv.info                  --------------------------
	.section	.nv.info,"",@"SHT_CUDA_INFO"
	.align	4


	//----- nvinfo : EIATTR_REGCOUNT
	.align		4
        /*0000*/ 	.byte	0x04, 0x2f
        /*0002*/ 	.short	(.L_1 - .L_0)
	.align		4
.L_0:
        /*0004*/ 	.word	index@(triton_per_fused_constant_pad_nd_cumsum_mul_6)
        /*0008*/ 	.word	0x0000001a


	//----- nvinfo : EIATTR_MIN_STACK_SIZE
	.align		4
.L_1:
        /*000c*/ 	.byte	0x04, 0x12
        /*000e*/ 	.short	(.L_3 - .L_2)
	.align		4
.L_2:
        /*0010*/ 	.word	index@(triton_per_fused_constant_pad_nd_cumsum_mul_6)
        /*0014*/ 	.word	0x00000000


	//----- nvinfo : EIATTR_FRAME_SIZE
	.align		4
.L_3:
        /*0018*/ 	.byte	0x04, 0x11
        /*001a*/ 	.short	(.L_5 - .L_4)
	.align		4
.L_4:
        /*001c*/ 	.word	index@(triton_per_fused_constant_pad_nd_cumsum_mul_6)
        /*0020*/ 	.word	0x00000000


	//----- nvinfo : EIATTR_MIN_STACK_SIZE
	.align		4
.L_5:
        /*0024*/ 	.byte	0x04, 0x12
        /*0026*/ 	.short	(.L_7 - .L_6)
	.align		4
.L_6:
        /*0028*/ 	.word	index@(triton_per_fused_constant_pad_nd_cumsum_mul_6)
        /*002c*/ 	.word	0x00000000
.L_7:


//--------------------- .nv.info.triton_per_fused_constant_pad_nd_cumsum_mul_6 --------------------------
	.section	.nv.info.triton_per_fused_constant_pad_nd_cumsum_mul_6,"",@"SHT_CUDA_INFO"
	.sectionflags	@""
	.align	4


	//----- nvinfo : EIATTR_CUDA_API_VERSION
	.align		4
        /*0000*/ 	.byte	0x04, 0x37
        /*0002*/ 	.short	(.L_9 - .L_8)
.L_8:
        /*0004*/ 	.word	0x0000007c


	//----- nvinfo : EIATTR_KPARAM_INFO
	.align		4
.L_9:
        /*0008*/ 	.byte	0x04, 0x17
        /*000a*/ 	.short	(.L_11 - .L_10)
.L_10:
        /*000c*/ 	.word	0x00000000
        /*0010*/ 	.short	0x0003
        /*0012*/ 	.short	0x0014
        /*0014*/ 	.byte	0x00, 0xf0, 0x11, 0x00


	//----- nvinfo : EIATTR_KPARAM_INFO
	.align		4
.L_11:
        /*0018*/ 	.byte	0x04, 0x17
        /*001a*/ 	.short	(.L_13 - .L_12)
.L_12:
        /*001c*/ 	.word	0x00000000
        /*0020*/ 	.short	0x0002
        /*0022*/ 	.short	0x0010
        /*0024*/ 	.byte	0x00, 0xf0, 0x11, 0x00


	//----- nvinfo : EIATTR_KPARAM_INFO
	.align		4
.L_13:
        /*0028*/ 	.byte	0x04, 0x17
        /*002a*/ 	.short	(.L_15 - .L_14)
.L_14:
        /*002c*/ 	.word	0x00000000
        /*0030*/ 	.short	0x0001
        /*0032*/ 	.short	0x0008
        /*0034*/ 	.byte	0x00, 0xf4, 0x21, 0x00


	//----- nvinfo : EIATTR_KPARAM_INFO
	.align		4
.L_15:
        /*0038*/ 	.byte	0x04, 0x17
        /*003a*/ 	.short	(.L_17 - .L_16)
.L_16:
        /*003c*/ 	.word	0x00000000
        /*0040*/ 	.short	0x0000
        /*0042*/ 	.short	0x0000
        /*0044*/ 	.byte	0x00, 0xf4, 0x21, 0x00


	//----- nvinfo : EIATTR_SPARSE_MMA_MASK
	.align		4
.L_17:
        /*0048*/ 	.byte	0x03, 0x50
        /*004a*/ 	.short	0x0000


	//----- nvinfo : EIATTR_MAXREG_COUNT
	.align		4
        /*004c*/ 	.byte	0x03, 0x1b
        /*004e*/ 	.short	0x00ff


	//----- nvinfo : EIATTR_COOP_GROUP_MASK_REGIDS
	.align		4
        /*0050*/ 	.byte	0x04, 0x29
        /*0052*/ 	.short	(.L_19 - .L_18)


	//   ....[0]....
.L_18:
        /*0054*/ 	.word	0xffffffff


	//   ....[1]....
        /*0058*/ 	.word	0xffffffff


	//   ....[2]....
        /*005c*/ 	.word	0xffffffff


	//   ....[3]....
        /*0060*/ 	.word	0xffffffff


	//   ....[4]....
        /*0064*/ 	.word	0xffffffff


	//   ....[5]....
        /*0068*/ 	.word	0xffffffff


	//   ....[6]....
        /*006c*/ 	.word	0xffffffff


	//   ....[7]....
        /*0070*/ 	.word	0xffffffff


	//----- nvinfo : EIATTR_COOP_GROUP_INSTR_OFFSETS
	.align		4
.L_19:
        /*0074*/ 	.byte	0x04, 0x28
        /*0076*/ 	.short	(.L_21 - .L_20)


	//   ....[0]....
.L_20:
        /*0078*/ 	.word	0x000002f0


	//   ....[1]....
        /*007c*/ 	.word	0x00000320


	//   ....[2]....
        /*0080*/ 	.word	0x00000330


	//   ....[3]....
        /*0084*/ 	.word	0x00000340


	//   ....[4]....
        /*0088*/ 	.word	0x00000370


	//   ....[5]....
        /*008c*/ 	.word	0x00000390


	//   ....[6]....
        /*0090*/ 	.word	0x000003b0


	//   ....[7]....
        /*0094*/ 	.word	0x000003d0


	//----- nvinfo : EIATTR_EXIT_INSTR_OFFSETS
	.align		4
.L_21:
        /*0098*/ 	.byte	0x04, 0x1c
        /*009a*/ 	.short	(.L_23 - .L_22)


	//   ....[0]....
.L_22:
        /*009c*/ 	.word	0x000006d0


	//   ....[1]....
        /*00a0*/ 	.word	0x000006f0


	//----- nvinfo : EIATTR_REQNTID
	.align		4
.L_23:
        /*00a4*/ 	.byte	0x04, 0x10
        /*00a6*/ 	.short	(.L_25 - .L_24)
.L_24:
        /*00a8*/ 	.word	0x00000080
        /*00ac*/ 	.word	0x00000001
        /*00b0*/ 	.word	0x00000001


	//----- nvinfo : EIATTR_CRS_STACK_SIZE
	.align		4
.L_25:
        /*00b4*/ 	.byte	0x04, 0x1e
        /*00b6*/ 	.short	(.L_27 - .L_26)
.L_26:
        /*00b8*/ 	.word	0x00000000


	//----- nvinfo : EIATTR_CBANK_PARAM_SIZE
	.align		4
.L_27:
        /*00bc*/ 	.byte	0x03, 0x19
        /*00be*/ 	.short	0x0018


	//----- nvinfo : EIATTR_PARAM_CBANK
	.align		4
        /*00c0*/ 	.byte	0x04, 0x0a
        /*00c2*/ 	.short	(.L_29 - .L_28)
	.align		4
.L_28:
        /*00c4*/ 	.word	index@(.nv.constant0.triton_per_fused_constant_pad_nd_cumsum_mul_6)
        /*00c8*/ 	.short	0x0210
        /*00ca*/ 	.short	0x0018


	//----- nvinfo : EIATTR_SW_WAR
	.align		4
.L_29:
        /*00cc*/ 	.byte	0x04, 0x36
        /*00ce*/ 	.short	(.L_31 - .L_30)
.L_30:
        /*00d0*/ 	.word	0x00000008
.L_31:


//--------------------- .nv.callgraph             --------------------------
	.section	.nv.callgraph,"",@"SHT_CUDA_CALLGRAPH"
	.align	4
	.sectionentsize	8
	.align		4
        /*0000*/ 	.word	0x00000000
	.align		4
        /*0004*/ 	.word	0xffffffff
	.align		4
        /*0008*/ 	.word	0x00000000
	.align		4
        /*000c*/ 	.word	0xfffffffe
	.align		4
        /*0010*/ 	.word	0x00000000
	.align		4
        /*0014*/ 	.word	0xfffffffd
	.align		4
        /*0018*/ 	.word	0x00000000
	.align		4
        /*001c*/ 	.word	0xfffffffc


//--------------------- .text.triton_per_fused_constant_pad_nd_cumsum_mul_6 --------------------------
	.section	.text.triton_per_fused_constant_pad_nd_cumsum_mul_6,"ax",@progbits
	.sectionflags	@"SHF_BARRIERS=1"
	.align	128
        .global         triton_per_fused_constant_pad_nd_cumsum_mul_6
        .type           triton_per_fused_constant_pad_nd_cumsum_mul_6,@function
        .size           triton_per_fused_constant_pad_nd_cumsum_mul_6,(.L_x_2 - triton_per_fused_constant_pad_nd_cumsum_mul_6)
        .other          triton_per_fused_constant_pad_nd_cumsum_mul_6,@"STO_CUDA_ENTRY STV_DEFAULT"
triton_per_fused_constant_pad_nd_cumsum_mul_6:
.text.triton_per_fused_constant_pad_nd_cumsum_mul_6:
[----:B------:R-:W0:Y:S02]  /*0000*/  LDC R1, c[0x0][0x28] ;  /* 0x00000a00ff017b82 */ /* 0x000e240000000800 */
[----:B------:R-:W1:Y:S01]  /*0010*/  S2R R8, SR_TID.X ;  /* 0x0000000000087919 */ /* 0x000e620000002100 */
[----:B------:R-:W2:Y:S01]  /*0020*/  LDC.64 R10, c[0x0][0x210] ;  /* 0x00008400ff0a7b82 */ /* 0x000ea20000000a00 */
[----:B------:R-:W-:Y:S01]  /*0030*/  CS2R R6, SRZ ;  /* 0x0000000000067805 */ /* 0x000fe2000001ff00 */
[----:B------:R-:W-:Y:S01]  /*0040*/  ULDC.64 UR6, c[0x0][0x208] ;  /* 0x0000820000067ab9 */ /* 0x000fe20000000a00 */
[----:B------:R-:W3:Y:S01]  /*0050*/  S2R R3, SR_CTAID.X ;  /* 0x0000000000037919 */ /* 0x000ee20000002500 */
[----:B-1----:R-:W-:-:S05]  /*0060*/  IMAD.SHL.U32 R0, R8, 0x4, RZ ;  /* 0x0000000408007824 */ /* 0x002fca00078e00ff */
[----:B------:R-:W-:-:S05]  /*0070*/  LOP3.LUT R0, R0, 0x1c, RZ, 0xc0, !PT ;  /* 0x0000001c00007812 */ /* 0x000fca00078ec0ff */
[----:B---3--:R-:W-:Y:S01]  /*0080*/  IMAD R4, R3, 0x20, R0 ;  /* 0x0000002003047824 */ /* 0x008fe200078e0200 */
[----:B------:R-:W-:-:S04]  /*0090*/  SHF.R.U32.HI R0, RZ, 0x3, R8 ;  /* 0x00000003ff007819 */ /* 0x000fc80000011608 */
[----:B------:R-:W-:Y:S02]  /*00a0*/  SHF.R.S32.HI R3, RZ, 0x1f, R4 ;  /* 0x0000001fff037819 */ /* 0x000fe40000011404 */
[----:B------:R-:W-:Y:S02]  /*00b0*/  SGXT.U32 R0, R0, 0x4 ;  /* 0x000000040000781a */ /* 0x000fe40000000000 */
[----:B------:R-:W-:Y:S02]  /*00c0*/  LEA.HI R3, R3, R4, RZ, 0x4 ;  /* 0x0000000403037211 */ /* 0x000fe400078f20ff */
[----:B------:R-:W-:Y:S02]  /*00d0*/  ISETP.GE.AND P0, PT, R4, 0x40, PT ;  /* 0x000000400400780c */ /* 0x000fe40003f06270 */
[----:B------:R-:W-:Y:S02]  /*00e0*/  LOP3.LUT R5, R3, 0xfffffff0, RZ, 0xc0, !PT ;  /* 0xfffffff003057812 */ /* 0x000fe400078ec0ff */
[----:B------:R-:W-:-:S03]  /*00f0*/  SHF.R.S32.HI R2, RZ, 0x4, R3 ;  /* 0x00000004ff027819 */ /* 0x000fc60000011403 */
[----:B------:R-:W-:-:S04]  /*0100*/  IMAD.IADD R5, R4, 0x1, -R5 ;  /* 0x0000000104057824 */ /* 0x000fc800078e0a05 */
[C---:B------:R-:W-:Y:S02]  /*0110*/  IMAD R3, R0.reuse, 0x10, R5 ;  /* 0x0000001000037824 */ /* 0x040fe400078e0205 */
[----:B------:R-:W-:Y:S02]  /*0120*/  VIADD R5, R0, 0xffffffff ;  /* 0xffffffff00057836 */ /* 0x000fe40000000000 */
[----:B------:R-:W-:-:S03]  /*0130*/  IMAD R4, R2, 0x80, R3 ;  /* 0x0000008002047824 */ /* 0x000fc600078e0203 */
[----:B------:R-:W-:Y:S01]  /*0140*/  ISETP.LT.U32.AND P1, PT, R5, 0x8, !P0 ;  /* 0x000000080500780c */ /* 0x000fe20004721070 */
[----:B------:R-:W-:-:S04]  /*0150*/  VIADD R5, R4, 0xfffffff0 ;  /* 0xfffffff004057836 */ /* 0x000fc80000000000 */
[----:B--2---:R-:W-:Y:S01]  /*0160*/  IMAD.WIDE R10, R5, 0x4, R10 ;  /* 0x00000004050a7825 */ /* 0x004fe200078e020a */
[----:B------:R-:W-:-:S07]  /*0170*/  CS2R R4, SRZ ;  /* 0x0000000000047805 */ /* 0x000fce000001ff00 */
[----:B------:R-:W2:Y:S01]  /*0180*/  @P1 LDG.E.128 R4, desc[UR6][R10.64] ;  /* 0x000000060a041981 */ /* 0x000ea2000c1e1d00 */
[--C-:B------:R-:W-:Y:S01]  /*0190*/  SHF.R.U32.HI R9, RZ, 0x3, R8.reuse ;  /* 0x00000003ff097819 */ /* 0x100fe20000011608 */
[----:B------:R-:W1:Y:S01]  /*01a0*/  S2UR UR5, SR_CgaCtaId ;  /* 0x00000000000579c3 */ /* 0x000e620000008800 */
[----:B------:R-:W-:Y:S01]  /*01b0*/  UMOV UR4, 0x400 ;  /* 0x0000040000047882 */ /* 0x000fe20000000000 */
[----:B------:R-:W-:Y:S01]  /*01c0*/  IMAD.SHL.U32 R16, R8, 0x4, RZ ;  /* 0x0000000408107824 */ /* 0x000fe200078e00ff */
[----:B------:R-:W-:Y:S02]  /*01d0*/  SGXT.U32 R9, R9, 0x2 ;  /* 0x000000020909781a */ /* 0x000fe40000000000 */
[----:B------:R-:W-:Y:S02]  /*01e0*/  SHF.R.U32.HI R15, RZ, 0x5, R8 ;  /* 0x00000005ff0f7819 */ /* 0x000fe40000011608 */
[----:B------:R-:W-:Y:S02]  /*01f0*/  ISETP.NE.AND P2, PT, R9, 0x3, PT ;  /* 0x000000030900780c */ /* 0x000fe40003f45270 */
[----:B------:R-:W-:-:S02]  /*0200*/  SGXT.U32 R15, R15, 0x2 ;  /* 0x000000020f0f781a */ /* 0x000fc40000000000 */
[----:B------:R-:W-:Y:S01]  /*0210*/  LOP3.LUT R16, R16, 0x1c, RZ, 0xe2, !PT ;  /* 0x0000001c10107812 */ /* 0x000fe200078ee2ff */
[----:B-1----:R-:W-:Y:S01]  /*0220*/  UPRMT UR4, UR5, 0x654, UR4 ;  /* 0x0000065405047896 */ /* 0x002fe20008000004 */
[----:B--2---:R-:W-:Y:S02]  /*0230*/  SEL R4, R4, RZ, P1 ;  /* 0x000000ff04047207 */ /* 0x004fe40000800000 */
[----:B------:R-:W-:Y:S02]  /*0240*/  SEL R5, R5, RZ, P1 ;  /* 0x000000ff05057207 */ /* 0x000fe40000800000 */
[----:B------:R-:W-:Y:S01]  /*0250*/  SEL R6, R6, RZ, P1 ;  /* 0x000000ff06067207 */ /* 0x000fe20000800000 */
[----:B------:R-:W-:Y:S01]  /*0260*/  FMUL R4, R4, 9.9989995956420898438 ;  /* 0x411ffbe704047820 */ /* 0x000fe20000400000 */
[----:B------:R-:W-:Y:S01]  /*0270*/  SEL R7, R7, RZ, P1 ;  /* 0x000000ff07077207 */ /* 0x000fe20000800000 */
[----:B------:R-:W-:Y:S01]  /*0280*/  FMUL R5, R5, 9.9989995956420898438 ;  /* 0x411ffbe705057820 */ /* 0x000fe20000400000 */
[----:B------:R-:W-:Y:S01]  /*0290*/  ISETP.NE.AND P1, PT, R0, RZ, PT ;  /* 0x000000ff0000720c */ /* 0x000fe20003f25270 */
[----:B------:R-:W-:-:S02]  /*02a0*/  FMUL R6, R6, 9.9989995956420898438 ;  /* 0x411ffbe706067820 */ /* 0x000fc40000400000 */
[----:B------:R-:W-:Y:S01]  /*02b0*/  FMUL R7, R7, 9.9989995956420898438 ;  /* 0x411ffbe707077820 */ /* 0x000fe20000400000 */
[----:B------:R-:W-:Y:S02]  /*02c0*/  FSEL R4, R4, 0.0010000000474974513054, P1 ;  /* 0x3a83126f04047808 */ /* 0x000fe40000800000 */
[----:B------:R-:W-:Y:S02]  /*02d0*/  FSEL R5, R5, 0.0010000000474974513054, P1 ;  /* 0x3a83126f05057808 */ /* 0x000fe40000800000 */
[----:B------:R-:W-:Y:S01]  /*02e0*/  FSEL R6, R6, 0.0010000000474974513054, P1 ;  /* 0x3a83126f06067808 */ /* 0x000fe20000800000 */
[----:B------:R-:W1:Y:S01]  /*02f0*/  SHFL.UP PT, R11, R4, 0x8, RZ ;  /* 0x05000000040b7989 */ /* 0x000e6200000e00ff */
[----:B------:R-:W-:Y:S02]  /*0300*/  FSEL R7, R7, 0.0010000000474974513054, P1 ;  /* 0x3a83126f07077808 */ /* 0x000fe40000800000 */
[----:B------:R-:W-:Y:S01]  /*0310*/  ISETP.NE.AND P1, PT, R9, RZ, PT ;  /* 0x000000ff0900720c */ /* 0x000fe20003f25270 */
[----:B------:R-:W2:Y:S04]  /*0320*/  SHFL.UP PT, R10, R5, 0x8, RZ ;  /* 0x05000000050a7989 */ /* 0x000ea800000e00ff */
[----:B------:R-:W3:Y:S04]  /*0330*/  SHFL.UP PT, R13, R6, 0x8, RZ ;  /* 0x05000000060d7989 */ /* 0x000ee800000e00ff */
[----:B------:R-:W4:Y:S04]  /*0340*/  SHFL.UP PT, R12, R7, 0x8, RZ ;  /* 0x05000000070c7989 */ /* 0x000f2800000e00ff */
[----:B-1----:R-:W-:Y:S01]  /*0350*/  @P1 FADD R4, R4, R11 ;  /* 0x0000000b04041221 */ /* 0x002fe20000000000 */
[----:B--2---:R-:W-:-:S04]  /*0360*/  @P1 FADD R5, R5, R10 ;  /* 0x0000000a05051221 */ /* 0x004fc80000000000 */
[----:B------:R-:W1:Y:S01]  /*0370*/  SHFL.UP PT, R11, R4, 0x10, RZ ;  /* 0x06000000040b7989 */ /* 0x000e6200000e00ff */
[----:B---3--:R-:W-:-:S03]  /*0380*/  @P1 FADD R6, R6, R13 ;  /* 0x0000000d06061221 */ /* 0x008fc60000000000 */
[----:B------:R-:W2:Y:S01]  /*0390*/  SHFL.UP PT, R10, R5, 0x10, RZ ;  /* 0x06000000050a7989 */ /* 0x000ea200000e00ff */
[----:B----4-:R-:W-:-:S03]  /*03a0*/  @P1 FADD R7, R7, R12 ;  /* 0x0000000c07071221 */ /* 0x010fc60000000000 */
[----:B------:R-:W3:Y:S01]  /*03b0*/  SHFL.UP PT, R13, R6, 0x10, RZ ;  /* 0x06000000060d7989 */ /* 0x000ee200000e00ff */
[----:B------:R-:W-:-:S03]  /*03c0*/  ISETP.GT.U32.AND P1, PT, R9, 0x1, PT ;  /* 0x000000010900780c */ /* 0x000fc60003f24070 */
[----:B------:R-:W4:Y:S10]  /*03d0*/  SHFL.UP PT, R12, R7, 0x10, RZ ;  /* 0x06000000070c7989 */ /* 0x000f3400000e00ff */
[----:B-1----:R-:W-:Y:S01]  /*03e0*/  @P1 FADD R4, R4, R11 ;  /* 0x0000000b04041221 */ /* 0x002fe20000000000 */
[----:B--2---:R-:W-:Y:S01]  /*03f0*/  @P1 FADD R5, R5, R10 ;  /* 0x0000000a05051221 */ /* 0x004fe20000000000 */
[----:B---3--:R-:W-:Y:S01]  /*0400*/  @P1 FADD R6, R6, R13 ;  /* 0x0000000d06061221 */ /* 0x008fe20000000000 */
[----:B----4-:R-:W-:Y:S01]  /*0410*/  @P1 FADD R7, R7, R12 ;  /* 0x0000000c07071221 */ /* 0x010fe20000000000 */
[----:B------:R-:W-:Y:S06]  /*0420*/  @P2 BRA `(.L_x_0) ;  /* 0x0000000000142947 */ /* 0x000fec0003800000 */
[----:B------:R-:W-:-:S05]  /*0430*/  IMAD R8, R15, 0x20, R16 ;  /* 0x000000200f087824 */ /* 0x000fca00078e0210 */
[----:B------:R1:W-:Y:S04]  /*0440*/  STS [R8+UR4], R4 ;  /* 0x0000000408007988 */ /* 0x0003e80008000804 */
[----:B------:R1:W-:Y:S04]  /*0450*/  STS [R8+UR4+0x80], R5 ;  /* 0x0000800508007988 */ /* 0x0003e80008000804 */
[----:B------:R1:W-:Y:S04]  /*0460*/  STS [R8+UR4+0x100], R6 ;  /* 0x0001000608007988 */ /* 0x0003e80008000804 */
[----:B------:R1:W-:Y:S02]  /*0470*/  STS [R8+UR4+0x180], R7 ;  /* 0x0001800708007988 */ /* 0x0003e40008000804 */
.L_x_0:
[----:B------:R-:W-:Y:S05]  /*0480*/  WARPSYNC.ALL ;  /* 0x0000000000007948 */ /* 0x000fea0003800000 */
[----:B------:R-:W-:Y:S01]  /*0490*/  BAR.SYNC.DEFER_BLOCKING 0x0 ;  /* 0x0000000000007b1d */ /* 0x000fe20000010000 */
[C---:B------:R-:W-:Y:S01]  /*04a0*/  ISETP.NE.AND P2, PT, R15.reuse, 0x3, PT ;  /* 0x000000030f00780c */ /* 0x040fe20003f45270 */
[----:B------:R-:W-:Y:S01]  /*04b0*/  IMAD R3, R2, 0x90, R3 ;  /* 0x0000009002037824 */ /* 0x000fe200078e0203 */
[----:B------:R-:W-:Y:S02]  /*04c0*/  ISETP.LT.U32.AND P0, PT, R0, 0x9, !P0 ;  /* 0x000000090000780c */ /* 0x000fe40004701070 */
[----:B------:R-:W-:-:S03]  /*04d0*/  ISETP.NE.AND P1, PT, R15, RZ, PT ;  /* 0x000000ff0f00720c */ /* 0x000fc60003f25270 */
[----:B-1----:R-:W1:Y:S01]  /*04e0*/  LDC.64 R8, c[0x0][0x218] ;  /* 0x00008600ff087b82 */ /* 0x002e620000000a00 */
[----:B------:R-:W-:Y:S01]  /*04f0*/  ISETP.GT.U32.AND P3, PT, R15, 0x1, PT ;  /* 0x000000010f00780c */ /* 0x000fe20003f64070 */
[----:B------:R-:W-:Y:S04]  /*0500*/  LDS R17, [R16+UR4] ;  /* 0x0000000410117984 */ /* 0x000fe80008000800 */
[----:B------:R-:W2:Y:S01]  /*0510*/  LDS R18, [R16+UR4+0x20] ;  /* 0x0000200410127984 */ /* 0x000ea20008000800 */
[----:B-1----:R-:W-:-:S03]  /*0520*/  IMAD.WIDE R8, R3, 0x4, R8 ;  /* 0x0000000403087825 */ /* 0x002fc600078e0208 */
[----:B------:R-:W-:Y:S04]  /*0530*/  LDS R19, [R16+UR4+0x80] ;  /* 0x0000800410137984 */ /* 0x000fe80008000800 */
[----:B------:R-:W1:Y:S04]  /*0540*/  LDS R20, [R16+UR4+0xa0] ;  /* 0x0000a00410147984 */ /* 0x000e680008000800 */
[----:B------:R-:W-:Y:S04]  /*0550*/  LDS R21, [R16+UR4+0x100] ;  /* 0x0001000410157984 */ /* 0x000fe80008000800 */
[----:B------:R-:W3:Y:S04]  /*0560*/  LDS R22, [R16+UR4+0x120] ;  /* 0x0001200410167984 */ /* 0x000ee80008000800 */
[----:B------:R-:W-:Y:S04]  /*0570*/  LDS R10, [R16+UR4+0x180] ;  /* 0x00018004100a7984 */ /* 0x000fe80008000800 */
[----:B------:R-:W4:Y:S04]  /*0580*/  LDS R23, [R16+UR4+0x1a0] ;  /* 0x0001a00410177984 */ /* 0x000f280008000800 */
[----:B------:R-:W5:Y:S04]  /*0590*/  LDS R11, [R16+UR4+0x40] ;  /* 0x00004004100b7984 */ /* 0x000f680008000800 */
[----:B------:R-:W5:Y:S04]  /*05a0*/  LDS R13, [R16+UR4+0xc0] ;  /* 0x0000c004100d7984 */ /* 0x000f680008000800 */
[----:B------:R-:W5:Y:S04]  /*05b0*/  LDS R12, [R16+UR4+0x140] ;  /* 0x00014004100c7984 */ /* 0x000f680008000800 */
[----:B------:R-:W5:Y:S01]  /*05c0*/  LDS R14, [R16+UR4+0x1c0] ;  /* 0x0001c004100e7984 */ /* 0x000f620008000800 */
[----:B--2---:R-:W-:-:S05]  /*05d0*/  FADD R18, R17, R18 ;  /* 0x0000001211127221 */ /* 0x004fca0000000000 */
[----:B------:R-:W-:Y:S01]  /*05e0*/  FSEL R17, R18, R17, P3 ;  /* 0x0000001112117208 */ /* 0x000fe20001800000 */
[----:B-1----:R-:W-:-:S05]  /*05f0*/  FADD R20, R19, R20 ;  /* 0x0000001413147221 */ /* 0x002fca0000000000 */
[----:B------:R-:W-:Y:S01]  /*0600*/  FSEL R0, R20, R19, P3 ;  /* 0x0000001314007208 */ /* 0x000fe20001800000 */
[----:B---3--:R-:W-:-:S05]  /*0610*/  FADD R22, R21, R22 ;  /* 0x0000001615167221 */ /* 0x008fca0000000000 */
[----:B------:R-:W-:Y:S01]  /*0620*/  FSEL R21, R22, R21, P3 ;  /* 0x0000001516157208 */ /* 0x000fe20001800000 */
[----:B----4-:R-:W-:Y:S01]  /*0630*/  FADD R23, R10, R23 ;  /* 0x000000170a177221 */ /* 0x010fe20000000000 */
[----:B-----5:R-:W-:-:S04]  /*0640*/  @!P2 FADD R17, R18, R11 ;  /* 0x0000000b1211a221 */ /* 0x020fc80000000000 */
[----:B------:R-:W-:Y:S01]  /*0650*/  FSEL R10, R23, R10, P3 ;  /* 0x0000000a170a7208 */ /* 0x000fe20001800000 */
[----:B0-----:R-:W-:Y:S01]  /*0660*/  @!P2 FADD R0, R20, R13 ;  /* 0x0000000d1400a221 */ /* 0x001fe20000000000 */
[----:B------:R-:W-:Y:S01]  /*0670*/  @P1 FADD R4, R4, R17 ;  /* 0x0000001104041221 */ /* 0x000fe20000000000 */
[----:B------:R-:W-:Y:S02]  /*0680*/  @!P2 FADD R21, R22, R12 ;  /* 0x0000000c1615a221 */ /* 0x000fe40000000000 */
[----:B------:R-:W-:Y:S01]  /*0690*/  @P1 FADD R5, R5, R0 ;  /* 0x0000000005051221 */ /* 0x000fe20000000000 */
[----:B------:R-:W-:Y:S01]  /*06a0*/  @!P2 FADD R10, R23, R14 ;  /* 0x0000000e170aa221 */ /* 0x000fe20000000000 */
[----:B------:R-:W-:-:S03]  /*06b0*/  @P1 FADD R6, R6, R21 ;  /* 0x0000001506061221 */ /* 0x000fc60000000000 */
[----:B------:R-:W-:Y:S01]  /*06c0*/  @P1 FADD R7, R7, R10 ;  /* 0x0000000a07071221 */ /* 0x000fe20000000000 */
[----:B------:R-:W-:Y:S06]  /*06d0*/  @!P0 EXIT ;  /* 0x000000000000894d */ /* 0x000fec0003800000 */
[----:B------:R-:W-:Y:S01]  /*06e0*/  STG.E.128 desc[UR6][R8.64], R4 ;  /* 0x0000000408007986 */ /* 0x000fe2000c101d06 */
[----:B------:R-:W-:Y:S05]  /*06f0*/  EXIT ;  /* 0x000000000000794d */ /* 0x000fea0003800000 */
.L_x_1:
[----:B------:R-:W-:-:S00]  /*0700*/  BRA `(.L_x_1) ;  /* 0xfffffffc00fc7947 */ /* 0x000fc0000383ffff */
[----:B------:R-:W-:-:S00]  /*0710*/  NOP ;  /* 0x0000000000007918 */ /* 0x000fc00000000000 */
        /* <DEDUP_REMOVED lines=14> */
.L_x_2:


//--------------------- .nv.shared.triton_per_fused_constant_pad_nd_cumsum_mul_6 --------------------------
	.section	.nv.shared.triton_per_fused_constant_pad_nd_cumsum_mul_6,"aw",@nobits
	.sectionflags	@""
	.align	16
	.zero		1024


//--------------------- .nv.constant0.triton_per_fused_constant_pad_nd_cumsum_mul_6 --------------------------
	.section	.nv.constant0.triton_per_fused_constant_pad_nd_cumsum_mul_6,"a",@progbits
	.sectionflags	@""
	.align	4
.nv.constant0.triton_per_fused_constant_pad_nd_cumsum_mul_6:
	.zero		552
